//
// Generated by NVIDIA NVVM Compiler
//
// Compiler Build ID: CL-36424714
// Cuda compilation tools, release 13.0, V13.0.88
// Based on NVVM 20.0.0
//

.version 9.0
.target sm_100
.address_size 64

	// .globl	_Z24matrixMultiply_Naive_GPUPKfS0_Pfiii

.visible .entry _Z24matrixMultiply_Naive_GPUPKfS0_Pfiii(
	.param .u64 .ptr .align 1 _Z24matrixMultiply_Naive_GPUPKfS0_Pfiii_param_0,
	.param .u64 .ptr .align 1 _Z24matrixMultiply_Naive_GPUPKfS0_Pfiii_param_1,
	.param .u64 .ptr .align 1 _Z24matrixMultiply_Naive_GPUPKfS0_Pfiii_param_2,
	.param .u32 _Z24matrixMultiply_Naive_GPUPKfS0_Pfiii_param_3,
	.param .u32 _Z24matrixMultiply_Naive_GPUPKfS0_Pfiii_param_4,
	.param .u32 _Z24matrixMultiply_Naive_GPUPKfS0_Pfiii_param_5
)
{
	.reg .pred 	%p<13>;
	.reg .b32 	%r<41>;
	.reg .b32 	%f<68>;
	.reg .b64 	%rd<53>;

	ld.param.u64 	%rd7, [_Z24matrixMultiply_Naive_GPUPKfS0_Pfiii_param_0];
	ld.param.u64 	%rd8, [_Z24matrixMultiply_Naive_GPUPKfS0_Pfiii_param_1];
	ld.param.u64 	%rd6, [_Z24matrixMultiply_Naive_GPUPKfS0_Pfiii_param_2];
	ld.param.u32 	%r20, [_Z24matrixMultiply_Naive_GPUPKfS0_Pfiii_param_3];
	ld.param.u32 	%r18, [_Z24matrixMultiply_Naive_GPUPKfS0_Pfiii_param_4];
	ld.param.u32 	%r19, [_Z24matrixMultiply_Naive_GPUPKfS0_Pfiii_param_5];
	cvta.to.global.u64 	%rd1, %rd8;
	cvta.to.global.u64 	%rd2, %rd7;
	mov.u32 	%r21, %ctaid.x;
	mov.u32 	%r22, %ntid.x;
	mov.u32 	%r23, %tid.x;
	mad.lo.s32 	%r1, %r21, %r22, %r23;
	mov.u32 	%r24, %ctaid.y;
	mov.u32 	%r25, %ntid.y;
	mov.u32 	%r26, %tid.y;
	mad.lo.s32 	%r2, %r24, %r25, %r26;
	setp.ge.s32 	%p1, %r2, %r20;
	setp.ge.s32 	%p2, %r1, %r19;
	or.pred  	%p3, %p1, %p2;
	@%p3 bra 	$L__BB0_14;
	setp.lt.s32 	%p4, %r18, 1;
	mov.f32 	%f67, 0f00000000;
	@%p4 bra 	$L__BB0_13;
	mul.lo.s32 	%r3, %r18, %r2;
	and.b32  	%r4, %r18, 7;
	setp.lt.u32 	%p5, %r18, 8;
	mov.f32 	%f67, 0f00000000;
	mov.b32 	%r39, 0;
	@%p5 bra 	$L__BB0_5;
	and.b32  	%r39, %r18, 2147483640;
	neg.s32 	%r37, %r39;
	shl.b32 	%r7, %r19, 3;
	mul.wide.u32 	%rd9, %r3, 4;
	add.s64 	%rd10, %rd9, %rd2;
	add.s64 	%rd52, %rd10, 16;
	mov.f32 	%f67, 0f00000000;
	mul.wide.s32 	%rd13, %r19, 4;
	mov.u32 	%r36, %r1;
$L__BB0_4:
	.pragma "nounroll";
	ld.global.f32 	%f17, [%rd52+-16];
	mul.wide.s32 	%rd11, %r36, 4;
	add.s64 	%rd12, %rd1, %rd11;
	ld.global.f32 	%f18, [%rd12];
	fma.rn.f32 	%f19, %f17, %f18, %f67;
	ld.global.f32 	%f20, [%rd52+-12];
	add.s64 	%rd14, %rd12, %rd13;
	ld.global.f32 	%f21, [%rd14];
	fma.rn.f32 	%f22, %f20, %f21, %f19;
	ld.global.f32 	%f23, [%rd52+-8];
	add.s64 	%rd15, %rd14, %rd13;
	ld.global.f32 	%f24, [%rd15];
	fma.rn.f32 	%f25, %f23, %f24, %f22;
	ld.global.f32 	%f26, [%rd52+-4];
	add.s64 	%rd16, %rd15, %rd13;
	ld.global.f32 	%f27, [%rd16];
	fma.rn.f32 	%f28, %f26, %f27, %f25;
	ld.global.f32 	%f29, [%rd52];
	add.s64 	%rd17, %rd16, %rd13;
	ld.global.f32 	%f30, [%rd17];
	fma.rn.f32 	%f31, %f29, %f30, %f28;
	ld.global.f32 	%f32, [%rd52+4];
	add.s64 	%rd18, %rd17, %rd13;
	ld.global.f32 	%f33, [%rd18];
	fma.rn.f32 	%f34, %f32, %f33, %f31;
	ld.global.f32 	%f35, [%rd52+8];
	add.s64 	%rd19, %rd18, %rd13;
	ld.global.f32 	%f36, [%rd19];
	fma.rn.f32 	%f37, %f35, %f36, %f34;
	ld.global.f32 	%f38, [%rd52+12];
	add.s64 	%rd20, %rd19, %rd13;
	ld.global.f32 	%f39, [%rd20];
	fma.rn.f32 	%f67, %f38, %f39, %f37;
	add.s32 	%r37, %r37, 8;
	add.s32 	%r36, %r36, %r7;
	add.s64 	%rd52, %rd52, 32;
	setp.ne.s32 	%p6, %r37, 0;
	@%p6 bra 	$L__BB0_4;
$L__BB0_5:
	setp.eq.s32 	%p7, %r4, 0;
	@%p7 bra 	$L__BB0_13;
	and.b32  	%r13, %r18, 3;
	setp.lt.u32 	%p8, %r4, 4;
	@%p8 bra 	$L__BB0_8;
	add.s32 	%r28, %r39, %r3;
	mul.wide.u32 	%rd21, %r28, 4;
	add.s64 	%rd22, %rd2, %rd21;
	ld.global.f32 	%f41, [%rd22];
	mad.lo.s32 	%r29, %r39, %r19, %r1;
	mul.wide.s32 	%rd23, %r29, 4;
	add.s64 	%rd24, %rd1, %rd23;
	ld.global.f32 	%f42, [%rd24];
	fma.rn.f32 	%f43, %f41, %f42, %f67;
	cvt.u64.u32 	%rd25, %r3;
	cvt.u64.u32 	%rd26, %r39;
	add.s64 	%rd27, %rd26, %rd25;
	shl.b64 	%rd28, %rd27, 2;
	add.s64 	%rd29, %rd2, %rd28;
	ld.global.f32 	%f44, [%rd29+4];
	mul.wide.s32 	%rd30, %r19, 4;
	add.s64 	%rd31, %rd24, %rd30;
	ld.global.f32 	%f45, [%rd31];
	fma.rn.f32 	%f46, %f44, %f45, %f43;
	ld.global.f32 	%f47, [%rd29+8];
	add.s64 	%rd32, %rd31, %rd30;
	ld.global.f32 	%f48, [%rd32];
	fma.rn.f32 	%f49, %f47, %f48, %f46;
	ld.global.f32 	%f50, [%rd29+12];
	add.s64 	%rd33, %rd32, %rd30;
	ld.global.f32 	%f51, [%rd33];
	fma.rn.f32 	%f67, %f50, %f51, %f49;
	add.s32 	%r39, %r39, 4;
$L__BB0_8:
	setp.eq.s32 	%p9, %r13, 0;
	@%p9 bra 	$L__BB0_13;
	setp.eq.s32 	%p10, %r13, 1;
	@%p10 bra 	$L__BB0_11;
	add.s32 	%r30, %r39, %r3;
	mul.wide.u32 	%rd34, %r30, 4;
	add.s64 	%rd35, %rd2, %rd34;
	ld.global.f32 	%f53, [%rd35];
	mad.lo.s32 	%r31, %r39, %r19, %r1;
	mul.wide.s32 	%rd36, %r31, 4;
	add.s64 	%rd37, %rd1, %rd36;
	ld.global.f32 	%f54, [%rd37];
	fma.rn.f32 	%f55, %f53, %f54, %f67;
	cvt.u64.u32 	%rd38, %r3;
	cvt.u64.u32 	%rd39, %r39;
	add.s64 	%rd40, %rd39, %rd38;
	shl.b64 	%rd41, %rd40, 2;
	add.s64 	%rd42, %rd2, %rd41;
	ld.global.f32 	%f56, [%rd42+4];
	mul.wide.s32 	%rd43, %r19, 4;
	add.s64 	%rd44, %rd37, %rd43;
	ld.global.f32 	%f57, [%rd44];
	fma.rn.f32 	%f67, %f56, %f57, %f55;
	add.s32 	%r39, %r39, 2;
$L__BB0_11:
	and.b32  	%r32, %r18, 1;
	setp.eq.b32 	%p11, %r32, 1;
	not.pred 	%p12, %p11;
	@%p12 bra 	$L__BB0_13;
	add.s32 	%r33, %r39, %r3;
	mul.wide.u32 	%rd45, %r33, 4;
	add.s64 	%rd46, %rd2, %rd45;
	ld.global.f32 	%f58, [%rd46];
	mad.lo.s32 	%r34, %r39, %r19, %r1;
	mul.wide.s32 	%rd47, %r34, 4;
	add.s64 	%rd48, %rd1, %rd47;
	ld.global.f32 	%f59, [%rd48];
	fma.rn.f32 	%f67, %f58, %f59, %f67;
$L__BB0_13:
	mad.lo.s32 	%r35, %r19, %r2, %r1;
	cvta.to.global.u64 	%rd49, %rd6;
	mul.wide.s32 	%rd50, %r35, 4;
	add.s64 	%rd51, %rd49, %rd50;
	st.global.f32 	[%rd51], %f67;
$L__BB0_14:
	ret;

}


// ===== COMPILED SASS (sm_100) =====

	.target	sm_100

	.elftype	@"ET_EXEC"


//--------------------- .note.nv.tkinfo           --------------------------
	.section	.note.nv.tkinfo,"",@"SHT_NOTE"
	.sectionflags	@"SHF_NOTE_NV_TKINFO"
	.tkinfo
        /*0018*/ 	.word	0x00000002
        /*0030*/ 	.string	""
        /*0030*/ 	.string	"ptxas"
        /*0030*/ 	.string	"Cuda compilation tools, release 13.0, V13.0.88"
        /*0030*/ 	.string	"Build cuda_13.0.r13.0/compiler.36424714_0"
        /*0030*/ 	.string	"-arch sm_100 -m 64 "



//--------------------- .note.nv.cuinfo           --------------------------
	.section	.note.nv.cuinfo,"",@"SHT_NOTE"
	.sectionflags	@"SHF_NOTE_NV_CUINFO"
        /*0018*/ 	.short	0x0002
        /*001a*/ 	.short	0x0064
        /*001c*/ 	.short	0x0082
	.zero		2


//--------------------- .nv.info                  --------------------------
	.section	.nv.info,"",@"SHT_CUDA_INFO"
	.align	4


	//----- nvinfo : EIATTR_REGCOUNT
	.align		4
        /*0000*/ 	.byte	0x04, 0x2f
        /*0002*/ 	.short	(.L_1 - .L_0)
	.align		4
.L_0:
        /*0004*/ 	.word	index@(_Z24matrixMultiply_Naive_GPUPKfS0_Pfiii)
        /*0008*/ 	.word	0x00000020


	//----- nvinfo : EIATTR_FRAME_SIZE
	.align		4
.L_1:
        /*000c*/ 	.byte	0x04, 0x11
        /*000e*/ 	.short	(.L_3 - .L_2)
	.align		4
.L_2:
        /*0010*/ 	.word	index@(_Z24matrixMultiply_Naive_GPUPKfS0_Pfiii)
        /*0014*/ 	.word	0x00000000


	//----- nvinfo : EIATTR_MIN_STACK_SIZE
	.align		4
.L_3:
        /*0018*/ 	.byte	0x04, 0x12
        /*001a*/ 	.short	(.L_5 - .L_4)
	.align		4
.L_4:
        /*001c*/ 	.word	index@(_Z24matrixMultiply_Naive_GPUPKfS0_Pfiii)
        /*0020*/ 	.word	0x00000000
.L_5:


//--------------------- .nv.compat                --------------------------
	.section	.nv.compat,"",@"SHT_CUDA_COMPAT_INFO"
	.align	4
        /*0000*/ 	.byte	0x02, 0x09, 0x00, 0x00, 0x02, 0x02, 0x01, 0x00, 0x02, 0x05, 0x05, 0x00, 0x03, 0x07, 0x01, 0x01
        /*0010*/ 	.byte	0x02, 0x03, 0x00, 0x00, 0x02, 0x06, 0x01, 0x00, 0x04, 0x0b, 0x08, 0x00, 0x09, 0x00, 0x00, 0x00
        /*0020*/ 	.byte	0x00, 0x00, 0x00, 0x00


//--------------------- .nv.info._Z24matrixMultiply_Naive_GPUPKfS0_Pfiii --------------------------
	.section	.nv.info._Z24matrixMultiply_Naive_GPUPKfS0_Pfiii,"",@"SHT_CUDA_INFO"
	.sectionflags	@""
	.align	4


	//----- nvinfo : EIATTR_CUDA_API_VERSION
	.align		4
        /*0000*/ 	.byte	0x04, 0x37
        /*0002*/ 	.short	(.L_7 - .L_6)
.L_6:
        /*0004*/ 	.word	0x00000082


	//----- nvinfo : EIATTR_KPARAM_INFO
	.align		4
.L_7:
        /*0008*/ 	.byte	0x04, 0x17
        /*000a*/ 	.short	(.L_9 - .L_8)
.L_8:
        /*000c*/ 	.word	0x00000000
        /*0010*/ 	.short	0x0005
        /*0012*/ 	.short	0x0020
        /*0014*/ 	.byte	0x00, 0xf0, 0x11, 0x00


	//----- nvinfo : EIATTR_KPARAM_INFO
	.align		4
.L_9:
        /*0018*/ 	.byte	0x04, 0x17
        /*001a*/ 	.short	(.L_11 - .L_10)
.L_10:
        /*001c*/ 	.word	0x00000000
        /*0020*/ 	.short	0x0004
        /*0022*/ 	.short	0x001c
        /*0024*/ 	.byte	0x00, 0xf0, 0x11, 0x00


	//----- nvinfo : EIATTR_KPARAM_INFO
	.align		4
.L_11:
        /*0028*/ 	.byte	0x04, 0x17
        /*002a*/ 	.short	(.L_13 - .L_12)
.L_12:
        /*002c*/ 	.word	0x00000000
        /*0030*/ 	.short	0x0003
        /*0032*/ 	.short	0x0018
        /*0034*/ 	.byte	0x00, 0xf0, 0x11, 0x00


	//----- nvinfo : EIATTR_KPARAM_INFO
	.align		4
.L_13:
        /*0038*/ 	.byte	0x04, 0x17
        /*003a*/ 	.short	(.L_15 - .L_14)
.L_14:
        /*003c*/ 	.word	0x00000000
        /*0040*/ 	.short	0x0002
        /*0042*/ 	.short	0x0010
        /*0044*/ 	.byte	0x00, 0xf5, 0x21, 0x00


	//----- nvinfo : EIATTR_KPARAM_INFO
	.align		4
.L_15:
        /*0048*/ 	.byte	0x04, 0x17
        /*004a*/ 	.short	(.L_17 - .L_16)
.L_16:
        /*004c*/ 	.word	0x00000000
        /*0050*/ 	.short	0x0001
        /*0052*/ 	.short	0x0008
        /*0054*/ 	.byte	0x00, 0xf5, 0x21, 0x00


	//----- nvinfo : EIATTR_KPARAM_INFO
	.align		4
.L_17:
        /*0058*/ 	.byte	0x04, 0x17
        /*005a*/ 	.short	(.L_19 - .L_18)
.L_18:
        /*005c*/ 	.word	0x00000000
        /*0060*/ 	.short	0x0000
        /*0062*/ 	.short	0x0000
        /*0064*/ 	.byte	0x00, 0xf5, 0x21, 0x00


	//----- nvinfo : EIATTR_SPARSE_MMA_MASK
	.align		4
.L_19:
        /*0068*/ 	.byte	0x03, 0x50
        /*006a*/ 	.short	0x0000


	//----- nvinfo : EIATTR_MAXREG_COUNT
	.align		4
        /*006c*/ 	.byte	0x03, 0x1b
        /*006e*/ 	.short	0x00ff


	//----- nvinfo : EIATTR_MERCURY_ISA_VERSION
	.align		4
        /*0070*/ 	.byte	0x03, 0x5f
        /*0072*/ 	.short	0x0101


	//----- nvinfo : EIATTR_VRC_CTA_INIT_COUNT
	.align		4
        /*0074*/ 	.byte	0x02, 0x4a
	.zero		1
	.zero		1


	//----- nvinfo : EIATTR_EXIT_INSTR_OFFSETS
	.align		4
        /*0078*/ 	.byte	0x04, 0x1c
        /*007a*/ 	.short	(.L_21 - .L_20)


	//   ....[0]....
.L_20:
        /*007c*/ 	.word	0x000000d0


	//   ....[1]....
        /*0080*/ 	.word	0x000008f0


	//----- nvinfo : EIATTR_CBANK_PARAM_SIZE
	.align		4
.L_21:
        /*0084*/ 	.byte	0x03, 0x19
        /*0086*/ 	.short	0x0024


	//----- nvinfo : EIATTR_PARAM_CBANK
	.align		4
        /*0088*/ 	.byte	0x04, 0x0a
        /*008a*/ 	.short	(.L_23 - .L_22)
	.align		4
.L_22:
        /*008c*/ 	.word	index@(.nv.constant0._Z24matrixMultiply_Naive_GPUPKfS0_Pfiii)
        /*0090*/ 	.short	0x0380
        /*0092*/ 	.short	0x0024


	//----- nvinfo : EIATTR_SW_WAR
	.align		4
.L_23:
        /*0094*/ 	.byte	0x04, 0x36
        /*0096*/ 	.short	(.L_25 - .L_24)
.L_24:
        /*0098*/ 	.word	0x00000008
.L_25:


//--------------------- .nv.callgraph             --------------------------
	.section	.nv.callgraph,"",@"SHT_CUDA_CALLGRAPH"
	.align	4
	.sectionentsize	8
	.align		4
        /*0000*/ 	.word	0x00000000
	.align		4
        /*0004*/ 	.word	0xffffffff
	.align		4
        /*0008*/ 	.word	0x00000000
	.align		4
        /*000c*/ 	.word	0xfffffffe
	.align		4
        /*0010*/ 	.word	0x00000000
	.align		4
        /*0014*/ 	.word	0xfffffffd
	.align		4
        /*0018*/ 	.word	0x00000000
	.align		4
        /*001c*/ 	.word	0xfffffffc


//--------------------- .text._Z24matrixMultiply_Naive_GPUPKfS0_Pfiii --------------------------
	.section	.text._Z24matrixMultiply_Naive_GPUPKfS0_Pfiii,"ax",@progbits
	.align	128
        .global         _Z24matrixMultiply_Naive_GPUPKfS0_Pfiii
        .type           _Z24matrixMultiply_Naive_GPUPKfS0_Pfiii,@function
        .size           _Z24matrixMultiply_Naive_GPUPKfS0_Pfiii,(.L_x_5 - _Z24matrixMultiply_Naive_GPUPKfS0_Pfiii)
        .other          _Z24matrixMultiply_Naive_GPUPKfS0_Pfiii,@"STO_CUDA_ENTRY STV_DEFAULT"
_Z24matrixMultiply_Naive_GPUPKfS0_Pfiii:
.text._Z24matrixMultiply_Naive_GPUPKfS0_Pfiii:
[----:B------:R-:W-:Y:S01]  /*0000*/  LDC R1, c[0x0][0x37c] ;  /* 0x0000df00ff017b82 */ /* 0x000fe20000000800 */
[----:B------:R-:W0:Y:S07]  /*0010*/  S2R R3, SR_TID.X ;  /* 0x0000000000037919 */ /* 0x000e2e0000002100 */
[----:B------:R-:W0:Y:S01]  /*0020*/  S2UR UR4, SR_CTAID.X ;  /* 0x00000000000479c3 */ /* 0x000e220000002500 */
[----:B------:R-:W1:Y:S01]  /*0030*/  LDCU UR6, c[0x0][0x398] ;  /* 0x00007300ff0677ac */ /* 0x000e620008000800 */
[----:B------:R-:W2:Y:S06]  /*0040*/  S2R R5, SR_TID.Y ;  /* 0x0000000000057919 */ /* 0x000eac0000002200 */
[----:B------:R-:W0:Y:S08]  /*0050*/  LDC R0, c[0x0][0x360] ;  /* 0x0000d800ff007b82 */ /* 0x000e300000000800 */
[----:B------:R-:W2:Y:S08]  /*0060*/  S2UR UR5, SR_CTAID.Y ;  /* 0x00000000000579c3 */ /* 0x000eb00000002600 */
[----:B------:R-:W2:Y:S08]  /*0070*/  LDC R16, c[0x0][0x364] ;  /* 0x0000d900ff107b82 */ /* 0x000eb00000000800 */
[----:B------:R-:W3:Y:S01]  /*0080*/  LDC R17, c[0x0][0x3a0] ;  /* 0x0000e800ff117b82 */ /* 0x000ee20000000800 */
[----:B0-----:R-:W-:-:S02]  /*0090*/  IMAD R0, R0, UR4, R3 ;  /* 0x0000000400007c24 */ /* 0x001fc4000f8e0203 */
[----:B--2---:R-:W-:-:S03]  /*00a0*/  IMAD R16, R16, UR5, R5 ;  /* 0x0000000510107c24 */ /* 0x004fc6000f8e0205 */
[----:B---3--:R-:W-:-:S04]  /*00b0*/  ISETP.GE.AND P0, PT, R0, R17, PT ;  /* 0x000000110000720c */ /* 0x008fc80003f06270 */
[----:B-1----:R-:W-:-:S13]  /*00c0*/  ISETP.GE.OR P0, PT, R16, UR6, P0 ;  /* 0x0000000610007c0c */ /* 0x002fda0008706670 */
[----:B------:R-:W-:Y:S05]  /*00d0*/  @P0 EXIT ;  /* 0x000000000000094d */ /* 0x000fea0003800000 */
[----:B------:R-:W0:Y:S01]  /*00e0*/  LDC R19, c[0x0][0x39c] ;  /* 0x0000e700ff137b82 */ /* 0x000e220000000800 */
[----:B------:R-:W1:Y:S01]  /*00f0*/  LDCU.64 UR4, c[0x0][0x358] ;  /* 0x00006b00ff0477ac */ /* 0x000e620008000a00 */
[----:B------:R-:W-:Y:S01]  /*0100*/  HFMA2 R24, -RZ, RZ, 0, 0 ;  /* 0x00000000ff187431 */ /* 0x000fe200000001ff */
[----:B0-----:R-:W-:-:S13]  /*0110*/  ISETP.GE.AND P0, PT, R19, 0x1, PT ;  /* 0x000000011300780c */ /* 0x001fda0003f06270 */
[----:B-1----:R-:W-:Y:S05]  /*0120*/  @!P0 BRA `(.L_x_0) ;  /* 0x0000000400e08947 */ /* 0x002fea0003800000 */
[C---:B------:R-:W-:Y:S01]  /*0130*/  ISETP.GE.U32.AND P1, PT, R19.reuse, 0x8, PT ;  /* 0x000000081300780c */ /* 0x040fe20003f26070 */
[----:B------:R-:W-:Y:S01]  /*0140*/  IMAD R20, R16, R19, RZ ;  /* 0x0000001310147224 */ /* 0x000fe200078e02ff */
[----:B------:R-:W-:Y:S02]  /*0150*/  LOP3.LUT R27, R19, 0x7, RZ, 0xc0, !PT ;  /* 0x00000007131b7812 */ /* 0x000fe400078ec0ff */
[----:B------:R-:W-:Y:S02]  /*0160*/  MOV R24, RZ ;  /* 0x000000ff00187202 */ /* 0x000fe40000000f00 */
[----:B------:R-:W-:Y:S02]  /*0170*/  ISETP.NE.AND P0, PT, R27, RZ, PT ;  /* 0x000000ff1b00720c */ /* 0x000fe40003f05270 */
[----:B------:R-:W-:-:S05]  /*0180*/  MOV R21, RZ ;  /* 0x000000ff00157202 */ /* 0x000fca0000000f00 */
[----:B------:R-:W-:Y:S06]  /*0190*/  @!P1 BRA `(.L_x_1) ;  /* 0x0000000000c49947 */ /* 0x000fec0003800000 */
[----:B------:R-:W0:Y:S01]  /*01a0*/  LDC.64 R2, c[0x0][0x380] ;  /* 0x0000e000ff027b82 */ /* 0x000e220000000a00 */
[----:B------:R-:W-:Y:S02]  /*01b0*/  LOP3.LUT R21, R19, 0x7ffffff8, RZ, 0xc0, !PT ;  /* 0x7ffffff813157812 */ /* 0x000fe400078ec0ff */
[----:B------:R-:W-:Y:S02]  /*01c0*/  MOV R24, RZ ;  /* 0x000000ff00187202 */ /* 0x000fe40000000f00 */
[----:B------:R-:W-:Y:S02]  /*01d0*/  MOV R18, R0 ;  /* 0x0000000000127202 */ /* 0x000fe40000000f00 */
[----:B------:R-:W-:Y:S01]  /*01e0*/  IADD3 R22, PT, PT, -R21, RZ, RZ ;  /* 0x000000ff15167210 */ /* 0x000fe20007ffe1ff */
[----:B0-----:R-:W-:-:S03]  /*01f0*/  IMAD.WIDE.U32 R2, R20, 0x4, R2 ;  /* 0x0000000414027825 */ /* 0x001fc600078e0002 */
[----:B------:R-:W-:-:S04]  /*0200*/  IADD3 R4, P1, PT, R2, 0x10, RZ ;  /* 0x0000001002047810 */ /* 0x000fc80007f3e0ff */
[----:B------:R-:W-:-:S09]  /*0210*/  IADD3.X R5, PT, PT, RZ, R3, RZ, P1, !PT ;  /* 0x00000003ff057210 */ /* 0x000fd20000ffe4ff */
.L_x_2:
[----:B------:R-:W0:Y:S01]  /*0220*/  LDC.64 R14, c[0x0][0x388] ;  /* 0x0000e200ff0e7b82 */ /* 0x000e220000000a00 */
[----:B------:R-:W-:Y:S02]  /*0230*/  MOV R2, R4 ;  /* 0x0000000400027202 */ /* 0x000fe40000000f00 */
[----:B------:R-:W-:-:S05]  /*0240*/  MOV R3, R5 ;  /* 0x0000000500037202 */ /* 0x000fca0000000f00 */
[----:B------:R-:W2:Y:S04]  /*0250*/  LDG.E R25, desc[UR4][R2.64+-0x10] ;  /* 0xfffff00402197981 */ /* 0x000ea8000c1e1900 */
[----:B------:R-:W3:Y:S04]  /*0260*/  LDG.E R23, desc[UR4][R2.64+-0xc] ;  /* 0xfffff40402177981 */ /* 0x000ee8000c1e1900 */
[----:B------:R-:W4:Y:S04]  /*0270*/  LDG.E R29, desc[UR4][R2.64+-0x8] ;  /* 0xfffff804021d7981 */ /* 0x000f28000c1e1900 */
[----:B------:R-:W5:Y:S01]  /*0280*/  LDG.E R28, desc[UR4][R2.64+-0x4] ;  /* 0xfffffc04021c7981 */ /* 0x000f62000c1e1900 */
[----:B0-----:R-:W-:-:S05]  /*0290*/  IMAD.WIDE R14, R18, 0x4, R14 ;  /* 0x00000004120e7825 */ /* 0x001fca00078e020e */
[----:B------:R0:W2:Y:S01]  /*02a0*/  LDG.E R26, desc[UR4][R14.64] ;  /* 0x000000040e1a7981 */ /* 0x0000a2000c1e1900 */
[----:B------:R-:W-:-:S04]  /*02b0*/  IMAD.WIDE R12, R17, 0x4, R14 ;  /* 0x00000004110c7825 */ /* 0x000fc800078e020e */
[C---:B------:R-:W-:Y:S02]  /*02c0*/  IMAD.WIDE R4, R17.reuse, 0x4, R12 ;  /* 0x0000000411047825 */ /* 0x040fe400078e020c */
[----:B------:R-:W3:Y:S02]  /*02d0*/  LDG.E R12, desc[UR4][R12.64] ;  /* 0x000000040c0c7981 */ /* 0x000ee4000c1e1900 */
[C---:B------:R-:W-:Y:S02]  /*02e0*/  IMAD.WIDE R8, R17.reuse, 0x4, R4 ;  /* 0x0000000411087825 */ /* 0x040fe400078e0204 */
[----:B------:R-:W4:Y:S02]  /*02f0*/  LDG.E R4, desc[UR4][R4.64] ;  /* 0x0000000404047981 */ /* 0x000f24000c1e1900 */
[C---:B------:R-:W-:Y:S02]  /*0300*/  IMAD.WIDE R6, R17.reuse, 0x4, R8 ;  /* 0x0000000411067825 */ /* 0x040fe400078e0208 */
[----:B------:R-:W5:Y:S02]  /*0310*/  LDG.E R8, desc[UR4][R8.64] ;  /* 0x0000000408087981 */ /* 0x000f64000c1e1900 */
[----:B------:R-:W-:-:S02]  /*0320*/  IMAD.WIDE R10, R17, 0x4, R6 ;  /* 0x00000004110a7825 */ /* 0x000fc400078e0206 */
[----:B------:R-:W5:Y:S04]  /*0330*/  LDG.E R5, desc[UR4][R2.64] ;  /* 0x0000000402057981 */ /* 0x000f68000c1e1900 */
[----:B------:R-:W5:Y:S01]  /*0340*/  LDG.E R6, desc[UR4][R6.64] ;  /* 0x0000000406067981 */ /* 0x000f62000c1e1900 */
[----:B0-----:R-:W-:-:S03]  /*0350*/  IMAD.WIDE R14, R17, 0x4, R10 ;  /* 0x00000004110e7825 */ /* 0x001fc600078e020a */
[----:B------:R-:W5:Y:S04]  /*0360*/  LDG.E R10, desc[UR4][R10.64] ;  /* 0x000000040a0a7981 */ /* 0x000f68000c1e1900 */
[----:B------:R-:W5:Y:S04]  /*0370*/  LDG.E R13, desc[UR4][R14.64] ;  /* 0x000000040e0d7981 */ /* 0x000f68000c1e1900 */
[----:B------:R-:W5:Y:S04]  /*0380*/  LDG.E R7, desc[UR4][R2.64+0x4] ;  /* 0x0000040402077981 */ /* 0x000f68000c1e1900 */
[----:B------:R-:W5:Y:S01]  /*0390*/  LDG.E R9, desc[UR4][R2.64+0xc] ;  /* 0x00000c0402097981 */ /* 0x000f62000c1e1900 */
[----:B--2---:R-:W-:Y:S01]  /*03a0*/  FFMA R26, R25, R26, R24 ;  /* 0x0000001a191a7223 */ /* 0x004fe20000000018 */
[----:B------:R-:W-:-:S02]  /*03b0*/  IMAD.WIDE R24, R17, 0x4, R14 ;  /* 0x0000000411187825 */ /* 0x000fc400078e020e */
[----:B------:R-:W2:Y:S04]  /*03c0*/  LDG.E R14, desc[UR4][R2.64+0x8] ;  /* 0x00000804020e7981 */ /* 0x000ea8000c1e1900 */
[----:B------:R-:W2:Y:S01]  /*03d0*/  LDG.E R24, desc[UR4][R24.64] ;  /* 0x0000000418187981 */ /* 0x000ea2000c1e1900 */
[----:B---3--:R-:W-:Y:S01]  /*03e0*/  FFMA R12, R23, R12, R26 ;  /* 0x0000000c170c7223 */ /* 0x008fe2000000001a */
[----:B------:R-:W-:-:S03]  /*03f0*/  IADD3 R22, PT, PT, R22, 0x8, RZ ;  /* 0x0000000816167810 */ /* 0x000fc60007ffe0ff */
[----:B----4-:R-:W-:Y:S01]  /*0400*/  FFMA R29, R29, R4, R12 ;  /* 0x000000041d1d7223 */ /* 0x010fe2000000000c */
[----:B------:R-:W-:-:S03]  /*0410*/  ISETP.NE.AND P1, PT, R22, RZ, PT ;  /* 0x000000ff1600720c */ /* 0x000fc60003f25270 */
[----:B-----5:R-:W-:Y:S01]  /*0420*/  FFMA R8, R28, R8, R29 ;  /* 0x000000081c087223 */ /* 0x020fe2000000001d */
[----:B------:R-:W-:-:S03]  /*0430*/  IADD3 R4, P2, PT, R2, 0x20, RZ ;  /* 0x0000002002047810 */ /* 0x000fc60007f5e0ff */
[----:B------:R-:W-:Y:S01]  /*0440*/  FFMA R6, R5, R6, R8 ;  /* 0x0000000605067223 */ /* 0x000fe20000000008 */
[----:B------:R-:W-:Y:S02]  /*0450*/  IADD3.X R5, PT, PT, RZ, R3, RZ, P2, !PT ;  /* 0x00000003ff057210 */ /* 0x000fe400017fe4ff */
[----:B------:R-:W-:Y:S01]  /*0460*/  LEA R18, R17, R18, 0x3 ;  /* 0x0000001211127211 */ /* 0x000fe200078e18ff */
[----:B------:R-:W-:-:S04]  /*0470*/  FFMA R7, R7, R10, R6 ;  /* 0x0000000a07077223 */ /* 0x000fc80000000006 */
[----:B--2---:R-:W-:-:S04]  /*0480*/  FFMA R14, R14, R13, R7 ;  /* 0x0000000d0e0e7223 */ /* 0x004fc80000000007 */
[----:B------:R-:W-:Y:S01]  /*0490*/  FFMA R24, R9, R24, R14 ;  /* 0x0000001809187223 */ /* 0x000fe2000000000e */
[----:B------:R-:W-:Y:S06]  /*04a0*/  @P1 BRA `(.L_x_2) ;  /* 0xfffffffc005c1947 */ /* 0x000fec000383ffff */
.L_x_1:
[----:B------:R-:W-:Y:S05]  /*04b0*/  @!P0 BRA `(.L_x_0) ;  /* 0x0000000000fc8947 */ /* 0x000fea0003800000 */
[----:B------:R-:W-:Y:S02]  /*04c0*/  ISETP.GE.U32.AND P1, PT, R27, 0x4, PT ;  /* 0x000000041b00780c */ /* 0x000fe40003f26070 */
[----:B------:R-:W-:-:S04]  /*04d0*/  LOP3.LUT R14, R19, 0x3, RZ, 0xc0, !PT ;  /* 0x00000003130e7812 */ /* 0x000fc800078ec0ff */
[----:B------:R-:W-:-:S07]  /*04e0*/  ISETP.NE.AND P0, PT, R14, RZ, PT ;  /* 0x000000ff0e00720c */ /* 0x000fce0003f05270 */
[----:B------:R-:W-:Y:S06]  /*04f0*/  @!P1 BRA `(.L_x_3) ;  /* 0x00000000006c9947 */ /* 0x000fec0003800000 */
[----:B------:R-:W0:Y:S01]  /*0500*/  LDC.64 R4, c[0x0][0x388] ;  /* 0x0000e200ff047b82 */ /* 0x000e220000000a00 */
[----:B------:R-:W1:Y:S01]  /*0510*/  LDCU.64 UR6, c[0x0][0x380] ;  /* 0x00007000ff0677ac */ /* 0x000e620008000a00 */
[----:B------:R-:W-:Y:S01]  /*0520*/  IMAD R7, R21, R17, R0 ;  /* 0x0000001115077224 */ /* 0x000fe200078e0200 */
[CC--:B------:R-:W-:Y:S02]  /*0530*/  IADD3 R3, PT, PT, R20.reuse, R21.reuse, RZ ;  /* 0x0000001514037210 */ /* 0x0c0fe40007ffe0ff */
[----:B------:R-:W-:-:S03]  /*0540*/  IADD3 R8, P1, PT, R20, R21, RZ ;  /* 0x0000001514087210 */ /* 0x000fc60007f3e0ff */
[----:B------:R-:W2:Y:S01]  /*0550*/  LDC.64 R12, c[0x0][0x380] ;  /* 0x0000e000ff0c7b82 */ /* 0x000ea20000000a00 */
[----:B0-----:R-:W-:-:S04]  /*0560*/  IMAD.WIDE R4, R7, 0x4, R4 ;  /* 0x0000000407047825 */ /* 0x001fc800078e0204 */
[----:B------:R-:W-:Y:S02]  /*0570*/  IMAD.WIDE R6, R17, 0x4, R4 ;  /* 0x0000000411067825 */ /* 0x000fe400078e0204 */
[----:B------:R-:W3:Y:S02]  /*0580*/  LDG.E R4, desc[UR4][R4.64] ;  /* 0x0000000404047981 */ /* 0x000ee4000c1e1900 */
[----:B--2---:R-:W-:Y:S01]  /*0590*/  IMAD.WIDE.U32 R12, R3, 0x4, R12 ;  /* 0x00000004030c7825 */ /* 0x004fe200078e000c */
[----:B------:R-:W-:Y:S02]  /*05a0*/  IADD3.X R3, PT, PT, RZ, RZ, RZ, P1, !PT ;  /* 0x000000ffff037210 */ /* 0x000fe40000ffe4ff */
[----:B-1----:R-:W-:-:S03]  /*05b0*/  LEA R2, P1, R8, UR6, 0x2 ;  /* 0x0000000608027c11 */ /* 0x002fc6000f8210ff */
[----:B------:R-:W3:Y:S01]  /*05c0*/  LDG.E R13, desc[UR4][R12.64] ;  /* 0x000000040c0d7981 */ /* 0x000ee2000c1e1900 */
[----:B------:R-:W-:Y:S01]  /*05d0*/  LEA.HI.X R3, R8, UR7, R3, 0x2, P1 ;  /* 0x0000000708037c11 */ /* 0x000fe200088f1403 */
[C---:B------:R-:W-:Y:S02]  /*05e0*/  IMAD.WIDE R8, R17.reuse, 0x4, R6 ;  /* 0x0000000411087825 */ /* 0x040fe400078e0206 */
[----:B------:R-:W2:Y:S04]  /*05f0*/  LDG.E R6, desc[UR4][R6.64] ;  /* 0x0000000406067981 */ /* 0x000ea8000c1e1900 */
[----:B------:R-:W2:Y:S01]  /*0600*/  LDG.E R15, desc[UR4][R2.64+0x4] ;  /* 0x00000404020f7981 */ /* 0x000ea2000c1e1900 */
[----:B------:R-:W-:-:S03]  /*0610*/  IMAD.WIDE R10, R17, 0x4, R8 ;  /* 0x00000004110a7825 */ /* 0x000fc600078e0208 */
[----:B------:R-:W4:Y:S04]  /*0620*/  LDG.E R22, desc[UR4][R8.64] ;  /* 0x0000000408167981 */ /* 0x000f28000c1e1900 */
[----:B------:R-:W4:Y:S04]  /*0630*/  LDG.E R18, desc[UR4][R2.64+0x8] ;  /* 0x0000080402127981 */ /* 0x000f28000c1e1900 */
[----:B------:R-:W5:Y:S04]  /*0640*/  LDG.E R26, desc[UR4][R2.64+0xc] ;  /* 0x00000c04021a7981 */ /* 0x000f68000c1e1900 */
[----:B------:R-:W5:Y:S01]  /*0650*/  LDG.E R10, desc[UR4][R10.64] ;  /* 0x000000040a0a7981 */ /* 0x000f62000c1e1900 */
[----:B------:R-:W-:Y:S01]  /*0660*/  IADD3 R21, PT, PT, R21, 0x4, RZ ;  /* 0x0000000415157810 */ /* 0x000fe20007ffe0ff */
[----:B---3--:R-:W-:-:S04]  /*0670*/  FFMA R24, R13, R4, R24 ;  /* 0x000000040d187223 */ /* 0x008fc80000000018 */
[----:B--2---:R-:W-:-:S04]  /*0680*/  FFMA R15, R15, R6, R24 ;  /* 0x000000060f0f7223 */ /* 0x004fc80000000018 */
[----:B----4-:R-:W-:-:S04]  /*0690*/  FFMA R15, R18, R22, R15 ;  /* 0x00000016120f7223 */ /* 0x010fc8000000000f */
[----:B-----5:R-:W-:-:S07]  /*06a0*/  FFMA R24, R26, R10, R15 ;  /* 0x0000000a1a187223 */ /* 0x020fce000000000f */
.L_x_3:
[----:B------:R-:W-:Y:S05]  /*06b0*/  @!P0 BRA `(.L_x_0) ;  /* 0x00000000007c8947 */ /* 0x000fea0003800000 */
[----:B------:R-:W-:Y:S01]  /*06c0*/  ISETP.NE.AND P1, PT, R14, 0x1, PT ;  /* 0x000000010e00780c */ /* 0x000fe20003f25270 */
[----:B------:R-:W0:Y:S01]  /*06d0*/  LDC.64 R10, c[0x0][0x380] ;  /* 0x0000e000ff0a7b82 */ /* 0x000e220000000a00 */
[----:B------:R-:W-:-:S04]  /*06e0*/  LOP3.LUT R19, R19, 0x1, RZ, 0xc0, !PT ;  /* 0x0000000113137812 */ /* 0x000fc800078ec0ff */
[----:B------:R-:W-:-:S03]  /*06f0*/  ISETP.NE.U32.AND P0, PT, R19, 0x1, PT ;  /* 0x000000011300780c */ /* 0x000fc60003f05070 */
[----:B------:R-:W1:Y:S04]  /*0700*/  LDC.64 R8, c[0x0][0x388] ;  /* 0x0000e200ff087b82 */ /* 0x000e680000000a00 */
[CC--:B------:R-:W-:Y:S02]  /*0710*/  @P1 IADD3 R13, PT, PT, R20.reuse, R21.reuse, RZ ;  /* 0x00000015140d1210 */ /* 0x0c0fe40007ffe0ff */
[----:B------:R-:W-:Y:S02]  /*0720*/  @P1 IADD3 R12, P2, PT, R20, R21, RZ ;  /* 0x00000015140c1210 */ /* 0x000fe40007f5e0ff */
[----:B------:R-:W2:Y:S02]  /*0730*/  @P1 LDC.64 R2, c[0x0][0x380] ;  /* 0x0000e000ff021b82 */ /* 0x000ea40000000a00 */
[----:B------:R-:W-:-:S06]  /*0740*/  @P1 IADD3.X R14, PT, PT, RZ, RZ, RZ, P2, !PT ;  /* 0x000000ffff0e1210 */ /* 0x000fcc00017fe4ff */
[----:B------:R-:W3:Y:S01]  /*0750*/  LDC.64 R4, c[0x0][0x380] ;  /* 0x0000e000ff047b82 */ /* 0x000ee20000000a00 */
[----:B0-----:R-:W-:-:S04]  /*0760*/  @P1 IMAD.WIDE.U32 R10, R13, 0x4, R10 ;  /* 0x000000040d0a1825 */ /* 0x001fc800078e000a */
[C---:B------:R-:W-:Y:S01]  /*0770*/  @P1 IMAD R13, R21.reuse, R17, R0 ;  /* 0x00000011150d1224 */ /* 0x040fe200078e0200 */
[----:B------:R-:W-:Y:S01]  /*0780*/  @P1 IADD3 R21, PT, PT, R21, 0x2, RZ ;  /* 0x0000000215151810 */ /* 0x000fe20007ffe0ff */
[----:B------:R-:W4:Y:S01]  /*0790*/  @P1 LDG.E R11, desc[UR4][R10.64] ;  /* 0x000000040a0b1981 */ /* 0x000f22000c1e1900 */
[----:B------:R-:W0:Y:S01]  /*07a0*/  LDC.64 R6, c[0x0][0x388] ;  /* 0x0000e200ff067b82 */ /* 0x000e220000000a00 */
[----:B-1----:R-:W-:Y:S01]  /*07b0*/  @P1 IMAD.WIDE R8, R13, 0x4, R8 ;  /* 0x000000040d081825 */ /* 0x002fe200078e0208 */
[----:B------:R-:W-:Y:S02]  /*07c0*/  @!P0 IADD3 R15, PT, PT, R20, R21, RZ ;  /* 0x00000015140f8210 */ /* 0x000fe40007ffe0ff */
[----:B--2---:R-:W-:Y:S01]  /*07d0*/  @P1 LEA R2, P2, R12, R2, 0x2 ;  /* 0x000000020c021211 */ /* 0x004fe200078410ff */
[----:B------:R-:W-:-:S03]  /*07e0*/  @!P0 IMAD R21, R21, R17, R0 ;  /* 0x0000001115158224 */ /* 0x000fc600078e0200 */
[----:B------:R-:W-:Y:S01]  /*07f0*/  @P1 LEA.HI.X R3, R12, R3, R14, 0x2, P2 ;  /* 0x000000030c031211 */ /* 0x000fe200010f140e */
[----:B------:R-:W-:Y:S01]  /*0800*/  @P1 IMAD.WIDE R12, R17, 0x4, R8 ;  /* 0x00000004110c1825 */ /* 0x000fe200078e0208 */
[----:B------:R-:W4:Y:S03]  /*0810*/  @P1 LDG.E R14, desc[UR4][R8.64] ;  /* 0x00000004080e1981 */ /* 0x000f26000c1e1900 */
[----:B---3--:R-:W-:Y:S01]  /*0820*/  @!P0 IMAD.WIDE.U32 R4, R15, 0x4, R4 ;  /* 0x000000040f048825 */ /* 0x008fe200078e0004 */
[----:B------:R-:W2:Y:S04]  /*0830*/  @P1 LDG.E R2, desc[UR4][R2.64+0x4] ;  /* 0x0000040402021981 */ /* 0x000ea8000c1e1900 */
[----:B------:R-:W2:Y:S01]  /*0840*/  @P1 LDG.E R12, desc[UR4][R12.64] ;  /* 0x000000040c0c1981 */ /* 0x000ea2000c1e1900 */
[----:B0-----:R-:W-:-:S03]  /*0850*/  @!P0 IMAD.WIDE R6, R21, 0x4, R6 ;  /* 0x0000000415068825 */ /* 0x001fc600078e0206 */
[----:B------:R-:W3:Y:S04]  /*0860*/  @!P0 LDG.E R5, desc[UR4][R4.64] ;  /* 0x0000000404058981 */ /* 0x000ee8000c1e1900 */
[----:B------:R-:W3:Y:S01]  /*0870*/  @!P0 LDG.E R6, desc[UR4][R6.64] ;  /* 0x0000000406068981 */ /* 0x000ee2000c1e1900 */
[----:B----4-:R-:W-:-:S04]  /*0880*/  @P1 FFMA R11, R11, R14, R24 ;  /* 0x0000000e0b0b1223 */ /* 0x010fc80000000018 */
[----:B--2---:R-:W-:-:S04]  /*0890*/  @P1 FFMA R24, R2, R12, R11 ;  /* 0x0000000c02181223 */ /* 0x004fc8000000000b */
[----:B---3--:R-:W-:-:S07]  /*08a0*/  @!P0 FFMA R24, R5, R6, R24 ;  /* 0x0000000605188223 */ /* 0x008fce0000000018 */
.L_x_0:
[----:B------:R-:W0:Y:S01]  /*08b0*/  LDC.64 R2, c[0x0][0x390] ;  /* 0x0000e400ff027b82 */ /* 0x000e220000000a00 */
[----:B------:R-:W-:-:S04]  /*08c0*/  IMAD R17, R16, R17, R0 ;  /* 0x0000001110117224 */ /* 0x000fc800078e0200 */
[----:B0-----:R-:W-:-:S05]  /*08d0*/  IMAD.WIDE R2, R17, 0x4, R2 ;  /* 0x0000000411027825 */ /* 0x001fca00078e0202 */
[----:B------:R-:W-:Y:S01]  /*08e0*/  STG.E desc[UR4][R2.64], R24 ;  /* 0x0000001802007986 */ /* 0x000fe2000c101904 */
[----:B------:R-:W-:Y:S05]  /*08f0*/  EXIT ;  /* 0x000000000000794d */ /* 0x000fea0003800000 */
.L_x_4:
[----:B------:R-:W-:-:S00]  /*0900*/  BRA `(.L_x_4) ;  /* 0xfffffffc00fc7947 */ /* 0x000fc0000383ffff */
[----:B------:R-:W-:-:S00]  /*0910*/  NOP ;  /* 0x0000000000007918 */ /* 0x000fc00000000000 */
        /* <DEDUP_REMOVED lines=14> */
.L_x_5:


//--------------------- .nv.shared.reserved.0     --------------------------
	.section	.nv.shared.reserved.0,"aw",@nobits
	.weak		__nv_reservedSMEM_offset_0_alias
	.size		__nv_reservedSMEM_offset_0_alias, 0, 64
	.other		__nv_reservedSMEM_offset_0_alias,@"STO_CUDA_RESERVED_SHARED STV_DEFAULT"
__nv_reservedSMEM_offset_0_alias:
	.zero		0
	.zero		64


//--------------------- .nv.constant0._Z24matrixMultiply_Naive_GPUPKfS0_Pfiii --------------------------
	.section	.nv.constant0._Z24matrixMultiply_Naive_GPUPKfS0_Pfiii,"a",@progbits
	.sectionflags	@""
	.align	4
.nv.constant0._Z24matrixMultiply_Naive_GPUPKfS0_Pfiii:
	.zero		932


//--------------------- SYMBOLS --------------------------

	.type		.nv.reservedSmem.offset0,@object
	.size		.nv.reservedSmem.offset0,0x4
